//
// Generated by NVIDIA NVVM Compiler
//
// Compiler Build ID: CL-36424714
// Cuda compilation tools, release 13.0, V13.0.88
// Based on NVVM 20.0.0
//

.version 9.0
.target sm_100
.address_size 64

	// .globl	_Z12sumaMatricesPiS_S_

.visible .entry _Z12sumaMatricesPiS_S_(
	.param .u64 .ptr .align 1 _Z12sumaMatricesPiS_S__param_0,
	.param .u64 .ptr .align 1 _Z12sumaMatricesPiS_S__param_1,
	.param .u64 .ptr .align 1 _Z12sumaMatricesPiS_S__param_2
)
{
	.reg .pred 	%p<4>;
	.reg .b32 	%r<14>;
	.reg .b64 	%rd<11>;

	ld.param.u64 	%rd1, [_Z12sumaMatricesPiS_S__param_0];
	ld.param.u64 	%rd2, [_Z12sumaMatricesPiS_S__param_1];
	ld.param.u64 	%rd3, [_Z12sumaMatricesPiS_S__param_2];
	mov.u32 	%r2, %ctaid.x;
	mov.u32 	%r3, %ntid.x;
	mov.u32 	%r4, %tid.x;
	mad.lo.s32 	%r5, %r2, %r3, %r4;
	mov.u32 	%r6, %ctaid.y;
	mov.u32 	%r7, %ntid.y;
	mov.u32 	%r8, %tid.y;
	mad.lo.s32 	%r9, %r6, %r7, %r8;
	mad.lo.s32 	%r1, %r9, 5, %r5;
	setp.gt.s32 	%p1, %r5, 4;
	setp.gt.u32 	%p2, %r9, 4;
	or.pred  	%p3, %p1, %p2;
	@%p3 bra 	$L__BB0_2;
	cvta.to.global.u64 	%rd4, %rd1;
	cvta.to.global.u64 	%rd5, %rd2;
	cvta.to.global.u64 	%rd6, %rd3;
	mul.wide.s32 	%rd7, %r1, 4;
	add.s64 	%rd8, %rd4, %rd7;
	ld.global.u32 	%r11, [%rd8];
	add.s64 	%rd9, %rd5, %rd7;
	ld.global.u32 	%r12, [%rd9];
	add.s32 	%r13, %r12, %r11;
	add.s64 	%rd10, %rd6, %rd7;
	st.global.u32 	[%rd10], %r13;
$L__BB0_2:
	ret;

}


// ===== COMPILED SASS (sm_100) =====

	.target	sm_100

	.elftype	@"ET_EXEC"


//--------------------- .note.nv.tkinfo           --------------------------
	.section	.note.nv.tkinfo,"",@"SHT_NOTE"
	.sectionflags	@"SHF_NOTE_NV_TKINFO"
	.tkinfo
        /*0018*/ 	.word	0x00000002
        /*0030*/ 	.string	""
        /*0030*/ 	.string	"ptxas"
        /*0030*/ 	.string	"Cuda compilation tools, release 13.0, V13.0.88"
        /*0030*/ 	.string	"Build cuda_13.0.r13.0/compiler.36424714_0"
        /*0030*/ 	.string	"-arch sm_100 -m 64 "



//--------------------- .note.nv.cuinfo           --------------------------
	.section	.note.nv.cuinfo,"",@"SHT_NOTE"
	.sectionflags	@"SHF_NOTE_NV_CUINFO"
        /*0018*/ 	.short	0x0002
        /*001a*/ 	.short	0x0064
        /*001c*/ 	.short	0x0082
	.zero		2


//--------------------- .nv.info                  --------------------------
	.section	.nv.info,"",@"SHT_CUDA_INFO"
	.align	4


	//----- nvinfo : EIATTR_REGCOUNT
	.align		4
        /*0000*/ 	.byte	0x04, 0x2f
        /*0002*/ 	.short	(.L_1 - .L_0)
	.align		4
.L_0:
        /*0004*/ 	.word	index@(_Z12sumaMatricesPiS_S_)
        /*0008*/ 	.word	0x0000000c


	//----- nvinfo : EIATTR_FRAME_SIZE
	.align		4
.L_1:
        /*000c*/ 	.byte	0x04, 0x11
        /*000e*/ 	.short	(.L_3 - .L_2)
	.align		4
.L_2:
        /*0010*/ 	.word	index@(_Z12sumaMatricesPiS_S_)
        /*0014*/ 	.word	0x00000000


	//----- nvinfo : EIATTR_MIN_STACK_SIZE
	.align		4
.L_3:
        /*0018*/ 	.byte	0x04, 0x12
        /*001a*/ 	.short	(.L_5 - .L_4)
	.align		4
.L_4:
        /*001c*/ 	.word	index@(_Z12sumaMatricesPiS_S_)
        /*0020*/ 	.word	0x00000000
.L_5:


//--------------------- .nv.compat                --------------------------
	.section	.nv.compat,"",@"SHT_CUDA_COMPAT_INFO"
	.align	4
        /*0000*/ 	.byte	0x02, 0x09, 0x00, 0x00, 0x02, 0x02, 0x01, 0x00, 0x02, 0x05, 0x05, 0x00, 0x03, 0x07, 0x01, 0x01
        /*0010*/ 	.byte	0x02, 0x03, 0x00, 0x00, 0x02, 0x06, 0x01, 0x00, 0x04, 0x0b, 0x08, 0x00, 0x09, 0x00, 0x00, 0x00
        /*0020*/ 	.byte	0x00, 0x00, 0x00, 0x00


//--------------------- .nv.info._Z12sumaMatricesPiS_S_ --------------------------
	.section	.nv.info._Z12sumaMatricesPiS_S_,"",@"SHT_CUDA_INFO"
	.sectionflags	@""
	.align	4


	//----- nvinfo : EIATTR_CUDA_API_VERSION
	.align		4
        /*0000*/ 	.byte	0x04, 0x37
        /*0002*/ 	.short	(.L_7 - .L_6)
.L_6:
        /*0004*/ 	.word	0x00000082


	//----- nvinfo : EIATTR_KPARAM_INFO
	.align		4
.L_7:
        /*0008*/ 	.byte	0x04, 0x17
        /*000a*/ 	.short	(.L_9 - .L_8)
.L_8:
        /*000c*/ 	.word	0x00000000
        /*0010*/ 	.short	0x0002
        /*0012*/ 	.short	0x0010
        /*0014*/ 	.byte	0x00, 0xf5, 0x21, 0x00


	//----- nvinfo : EIATTR_KPARAM_INFO
	.align		4
.L_9:
        /*0018*/ 	.byte	0x04, 0x17
        /*001a*/ 	.short	(.L_11 - .L_10)
.L_10:
        /*001c*/ 	.word	0x00000000
        /*0020*/ 	.short	0x0001
        /*0022*/ 	.short	0x0008
        /*0024*/ 	.byte	0x00, 0xf5, 0x21, 0x00


	//----- nvinfo : EIATTR_KPARAM_INFO
	.align		4
.L_11:
        /*0028*/ 	.byte	0x04, 0x17
        /*002a*/ 	.short	(.L_13 - .L_12)
.L_12:
        /*002c*/ 	.word	0x00000000
        /*0030*/ 	.short	0x0000
        /*0032*/ 	.short	0x0000
        /*0034*/ 	.byte	0x00, 0xf5, 0x21, 0x00


	//----- nvinfo : EIATTR_SPARSE_MMA_MASK
	.align		4
.L_13:
        /*0038*/ 	.byte	0x03, 0x50
        /*003a*/ 	.short	0x0000


	//----- nvinfo : EIATTR_MAXREG_COUNT
	.align		4
        /*003c*/ 	.byte	0x03, 0x1b
        /*003e*/ 	.short	0x00ff


	//----- nvinfo : EIATTR_MERCURY_ISA_VERSION
	.align		4
        /*0040*/ 	.byte	0x03, 0x5f
        /*0042*/ 	.short	0x0101


	//----- nvinfo : EIATTR_VRC_CTA_INIT_COUNT
	.align		4
        /*0044*/ 	.byte	0x02, 0x4a
	.zero		1
	.zero		1


	//----- nvinfo : EIATTR_EXIT_INSTR_OFFSETS
	.align		4
        /*0048*/ 	.byte	0x04, 0x1c
        /*004a*/ 	.short	(.L_15 - .L_14)


	//   ....[0]....
.L_14:
        /*004c*/ 	.word	0x000000b0


	//   ....[1]....
        /*0050*/ 	.word	0x00000180


	//----- nvinfo : EIATTR_CBANK_PARAM_SIZE
	.align		4
.L_15:
        /*0054*/ 	.byte	0x03, 0x19
        /*0056*/ 	.short	0x0018


	//----- nvinfo : EIATTR_PARAM_CBANK
	.align		4
        /*0058*/ 	.byte	0x04, 0x0a
        /*005a*/ 	.short	(.L_17 - .L_16)
	.align		4
.L_16:
        /*005c*/ 	.word	index@(.nv.constant0._Z12sumaMatricesPiS_S_)
        /*0060*/ 	.short	0x0380
        /*0062*/ 	.short	0x0018


	//----- nvinfo : EIATTR_SW_WAR
	.align		4
.L_17:
        /*0064*/ 	.byte	0x04, 0x36
        /*0066*/ 	.short	(.L_19 - .L_18)
.L_18:
        /*0068*/ 	.word	0x00000008
.L_19:


//--------------------- .nv.callgraph             --------------------------
	.section	.nv.callgraph,"",@"SHT_CUDA_CALLGRAPH"
	.align	4
	.sectionentsize	8
	.align		4
        /*0000*/ 	.word	0x00000000
	.align		4
        /*0004*/ 	.word	0xffffffff
	.align		4
        /*0008*/ 	.word	0x00000000
	.align		4
        /*000c*/ 	.word	0xfffffffe
	.align		4
        /*0010*/ 	.word	0x00000000
	.align		4
        /*0014*/ 	.word	0xfffffffd
	.align		4
        /*0018*/ 	.word	0x00000000
	.align		4
        /*001c*/ 	.word	0xfffffffc


//--------------------- .text._Z12sumaMatricesPiS_S_ --------------------------
	.section	.text._Z12sumaMatricesPiS_S_,"ax",@progbits
	.align	128
        .global         _Z12sumaMatricesPiS_S_
        .type           _Z12sumaMatricesPiS_S_,@function
        .size           _Z12sumaMatricesPiS_S_,(.L_x_1 - _Z12sumaMatricesPiS_S_)
        .other          _Z12sumaMatricesPiS_S_,@"STO_CUDA_ENTRY STV_DEFAULT"
_Z12sumaMatricesPiS_S_:
.text._Z12sumaMatricesPiS_S_:
[----:B------:R-:W-:Y:S01]  /*0000*/  LDC R1, c[0x0][0x37c] ;  /* 0x0000df00ff017b82 */ /* 0x000fe20000000800 */
[----:B------:R-:W0:Y:S07]  /*0010*/  S2R R2, SR_TID.Y ;  /* 0x0000000000027919 */ /* 0x000e2e0000002200 */
[----:B------:R-:W1:Y:S01]  /*0020*/  LDC R0, c[0x0][0x360] ;  /* 0x0000d800ff007b82 */ /* 0x000e620000000800 */
[----:B------:R-:W1:Y:S07]  /*0030*/  S2R R3, SR_TID.X ;  /* 0x0000000000037919 */ /* 0x000e6e0000002100 */
[----:B------:R-:W0:Y:S08]  /*0040*/  S2UR UR5, SR_CTAID.Y ;  /* 0x00000000000579c3 */ /* 0x000e300000002600 */
[----:B------:R-:W0:Y:S08]  /*0050*/  LDC R7, c[0x0][0x364] ;  /* 0x0000d900ff077b82 */ /* 0x000e300000000800 */
[----:B------:R-:W1:Y:S01]  /*0060*/  S2UR UR4, SR_CTAID.X ;  /* 0x00000000000479c3 */ /* 0x000e620000002500 */
[----:B0-----:R-:W-:-:S05]  /*0070*/  IMAD R7, R7, UR5, R2 ;  /* 0x0000000507077c24 */ /* 0x001fca000f8e0202 */
[----:B------:R-:W-:Y:S01]  /*0080*/  ISETP.GT.U32.AND P0, PT, R7, 0x4, PT ;  /* 0x000000040700780c */ /* 0x000fe20003f04070 */
[----:B-1----:R-:W-:-:S05]  /*0090*/  IMAD R0, R0, UR4, R3 ;  /* 0x0000000400007c24 */ /* 0x002fca000f8e0203 */
[----:B------:R-:W-:-:S13]  /*00a0*/  ISETP.GT.OR P0, PT, R0, 0x4, P0 ;  /* 0x000000040000780c */ /* 0x000fda0000704670 */
[----:B------:R-:W-:Y:S05]  /*00b0*/  @P0 EXIT ;  /* 0x000000000000094d */ /* 0x000fea0003800000 */
[----:B------:R-:W0:Y:S01]  /*00c0*/  LDC.64 R2, c[0x0][0x380] ;  /* 0x0000e000ff027b82 */ /* 0x000e220000000a00 */
[----:B------:R-:W1:Y:S01]  /*00d0*/  LDCU.64 UR4, c[0x0][0x358] ;  /* 0x00006b00ff0477ac */ /* 0x000e620008000a00 */
[----:B------:R-:W-:-:S06]  /*00e0*/  IMAD R9, R7, 0x5, R0 ;  /* 0x0000000507097824 */ /* 0x000fcc00078e0200 */
[----:B------:R-:W2:Y:S08]  /*00f0*/  LDC.64 R4, c[0x0][0x388] ;  /* 0x0000e200ff047b82 */ /* 0x000eb00000000a00 */
[----:B------:R-:W3:Y:S01]  /*0100*/  LDC.64 R6, c[0x0][0x390] ;  /* 0x0000e400ff067b82 */ /* 0x000ee20000000a00 */
[----:B0-----:R-:W-:-:S06]  /*0110*/  IMAD.WIDE R2, R9, 0x4, R2 ;  /* 0x0000000409027825 */ /* 0x001fcc00078e0202 */
[----:B-1----:R-:W4:Y:S01]  /*0120*/  LDG.E R2, desc[UR4][R2.64] ;  /* 0x0000000402027981 */ /* 0x002f22000c1e1900 */
[----:B--2---:R-:W-:-:S06]  /*0130*/  IMAD.WIDE R4, R9, 0x4, R4 ;  /* 0x0000000409047825 */ /* 0x004fcc00078e0204 */
[----:B------:R-:W4:Y:S01]  /*0140*/  LDG.E R5, desc[UR4][R4.64] ;  /* 0x0000000404057981 */ /* 0x000f22000c1e1900 */
[----:B---3--:R-:W-:Y:S01]  /*0150*/  IMAD.WIDE R6, R9, 0x4, R6 ;  /* 0x0000000409067825 */ /* 0x008fe200078e0206 */
[----:B----4-:R-:W-:-:S05]  /*0160*/  IADD3 R9, PT, PT, R2, R5, RZ ;  /* 0x0000000502097210 */ /* 0x010fca0007ffe0ff */
[----:B------:R-:W-:Y:S01]  /*0170*/  STG.E desc[UR4][R6.64], R9 ;  /* 0x0000000906007986 */ /* 0x000fe2000c101904 */
[----:B------:R-:W-:Y:S05]  /*0180*/  EXIT ;  /* 0x000000000000794d */ /* 0x000fea0003800000 */
.L_x_0:
[----:B------:R-:W-:-:S00]  /*0190*/  BRA `(.L_x_0) ;  /* 0xfffffffc00fc7947 */ /* 0x000fc0000383ffff */
[----:B------:R-:W-:-:S00]  /*01a0*/  NOP ;  /* 0x0000000000007918 */ /* 0x000fc00000000000 */
        /* <DEDUP_REMOVED lines=13> */
.L_x_1:


//--------------------- .nv.shared.reserved.0     --------------------------
	.section	.nv.shared.reserved.0,"aw",@nobits
	.weak		__nv_reservedSMEM_offset_0_alias
	.size		__nv_reservedSMEM_offset_0_alias, 0, 64
	.other		__nv_reservedSMEM_offset_0_alias,@"STO_CUDA_RESERVED_SHARED STV_DEFAULT"
__nv_reservedSMEM_offset_0_alias:
	.zero		0
	.zero		64


//--------------------- .nv.constant0._Z12sumaMatricesPiS_S_ --------------------------
	.section	.nv.constant0._Z12sumaMatricesPiS_S_,"a",@progbits
	.sectionflags	@""
	.align	4
.nv.constant0._Z12sumaMatricesPiS_S_:
	.zero		920


//--------------------- SYMBOLS --------------------------

	.type		.nv.reservedSmem.offset0,@object
	.size		.nv.reservedSmem.offset0,0x4
